	.headerflags	@"EF_CUDA_TEXMODE_UNIFIED EF_CUDA_64BIT_ADDRESS EF_CUDA_ACCELERATORS EF_CUDA_SM90 EF_CUDA_VIRTUAL_SM(EF_CUDA_SM90)"
	.elftype	@"ET_EXEC"


//--------------------- .nv.info                  --------------------------
	.section	.nv.info,"",@"SHT_CUDA_INFO"
	.align	4


	//----- nvinfo : EIATTR_REGCOUNT
	.align		4
        /*0000*/ 	.byte	0x04, 0x2f
        /*0002*/ 	.short	(.L_1 - .L_0)
	.align		4
.L_0:
        /*0004*/ 	.word	index@(triton_poi_fused__softmax_8)
        /*0008*/ 	.word	0x0000000e


	//----- nvinfo : EIATTR_MIN_STACK_SIZE
	.align		4
.L_1:
        /*000c*/ 	.byte	0x04, 0x12
        /*000e*/ 	.short	(.L_3 - .L_2)
	.align		4
.L_2:
        /*0010*/ 	.word	index@(triton_poi_fused__softmax_8)
        /*0014*/ 	.word	0x00000000


	//----- nvinfo : EIATTR_FRAME_SIZE
	.align		4
.L_3:
        /*0018*/ 	.byte	0x04, 0x11
        /*001a*/ 	.short	(.L_5 - .L_4)
	.align		4
.L_4:
        /*001c*/ 	.word	index@(triton_poi_fused__softmax_8)
        /*0020*/ 	.word	0x00000000


	//----- nvinfo : EIATTR_MIN_STACK_SIZE
	.align		4
.L_5:
        /*0024*/ 	.byte	0x04, 0x12
        /*0026*/ 	.short	(.L_7 - .L_6)
	.align		4
.L_6:
        /*0028*/ 	.word	index@(triton_poi_fused__softmax_8)
        /*002c*/ 	.word	0x00000000
.L_7:


//--------------------- .nv.info.triton_poi_fused__softmax_8 --------------------------
	.section	.nv.info.triton_poi_fused__softmax_8,"",@"SHT_CUDA_INFO"
	.sectionflags	@""
	.align	4


	//----- nvinfo : EIATTR_CUDA_API_VERSION
	.align		4
        /*0000*/ 	.byte	0x04, 0x37
        /*0002*/ 	.short	(.L_9 - .L_8)
.L_8:
        /*0004*/ 	.word	0x0000007c


	//----- nvinfo : EIATTR_KPARAM_INFO
	.align		4
.L_9:
        /*0008*/ 	.byte	0x04, 0x17
        /*000a*/ 	.short	(.L_11 - .L_10)
.L_10:
        /*000c*/ 	.word	0x00000000
        /*0010*/ 	.short	0x0002
        /*0012*/ 	.short	0x0010
        /*0014*/ 	.byte	0x00, 0xf0, 0x11, 0x00


	//----- nvinfo : EIATTR_KPARAM_INFO
	.align		4
.L_11:
        /*0018*/ 	.byte	0x04, 0x17
        /*001a*/ 	.short	(.L_13 - .L_12)
.L_12:
        /*001c*/ 	.word	0x00000000
        /*0020*/ 	.short	0x0001
        /*0022*/ 	.short	0x0008
        /*0024*/ 	.byte	0x00, 0xf4, 0x21, 0x00


	//----- nvinfo : EIATTR_KPARAM_INFO
	.align		4
.L_13:
        /*0028*/ 	.byte	0x04, 0x17
        /*002a*/ 	.short	(.L_15 - .L_14)
.L_14:
        /*002c*/ 	.word	0x00000000
        /*0030*/ 	.short	0x0000
        /*0032*/ 	.short	0x0000
        /*0034*/ 	.byte	0x00, 0xf4, 0x21, 0x00


	//----- nvinfo : EIATTR_SPARSE_MMA_MASK
	.align		4
.L_15:
        /*0038*/ 	.byte	0x03, 0x50
        /*003a*/ 	.short	0x0000


	//----- nvinfo : EIATTR_MAXREG_COUNT
	.align		4
        /*003c*/ 	.byte	0x03, 0x1b
        /*003e*/ 	.short	0x00ff


	//----- nvinfo : EIATTR_EXIT_INSTR_OFFSETS
	.align		4
        /*0040*/ 	.byte	0x04, 0x1c
        /*0042*/ 	.short	(.L_17 - .L_16)


	//   ....[0]....
.L_16:
        /*0044*/ 	.word	0x00000240


	//   ....[1]....
        /*0048*/ 	.word	0x00000260


	//----- nvinfo : EIATTR_REQNTID
	.align		4
.L_17:
        /*004c*/ 	.byte	0x04, 0x10
        /*004e*/ 	.short	(.L_19 - .L_18)
.L_18:
        /*0050*/ 	.word	0x00000080
        /*0054*/ 	.word	0x00000001
        /*0058*/ 	.word	0x00000001


	//----- nvinfo : EIATTR_CBANK_PARAM_SIZE
	.align		4
.L_19:
        /*005c*/ 	.byte	0x03, 0x19
        /*005e*/ 	.short	0x0014


	//----- nvinfo : EIATTR_PARAM_CBANK
	.align		4
        /*0060*/ 	.byte	0x04, 0x0a
        /*0062*/ 	.short	(.L_21 - .L_20)
	.align		4
.L_20:
        /*0064*/ 	.word	index@(.nv.constant0.triton_poi_fused__softmax_8)
        /*0068*/ 	.short	0x0210
        /*006a*/ 	.short	0x0014


	//----- nvinfo : EIATTR_SW_WAR
	.align		4
.L_21:
        /*006c*/ 	.byte	0x04, 0x36
        /*006e*/ 	.short	(.L_23 - .L_22)
.L_22:
        /*0070*/ 	.word	0x00000008
.L_23:


//--------------------- .nv.callgraph             --------------------------
	.section	.nv.callgraph,"",@"SHT_CUDA_CALLGRAPH"
	.align	4
	.sectionentsize	8
	.align		4
        /*0000*/ 	.word	0x00000000
	.align		4
        /*0004*/ 	.word	0xffffffff
	.align		4
        /*0008*/ 	.word	0x00000000
	.align		4
        /*000c*/ 	.word	0xfffffffe
	.align		4
        /*0010*/ 	.word	0x00000000
	.align		4
        /*0014*/ 	.word	0xfffffffd
	.align		4
        /*0018*/ 	.word	0x00000000
	.align		4
        /*001c*/ 	.word	0xfffffffc


//--------------------- .text.triton_poi_fused__softmax_8 --------------------------
	.section	.text.triton_poi_fused__softmax_8,"ax",@progbits
	.align	128
        .global         triton_poi_fused__softmax_8
        .type           triton_poi_fused__softmax_8,@function
        .size           triton_poi_fused__softmax_8,(.L_x_1 - triton_poi_fused__softmax_8)
        .other          triton_poi_fused__softmax_8,@"STO_CUDA_ENTRY STV_DEFAULT"
triton_poi_fused__softmax_8:
.text.triton_poi_fused__softmax_8:
[----:B------:R-:W0:Y:S02]  /*0000*/  LDC R1, c[0x0][0x28] ;  /* 0x00000a00ff017b82 */ /* 0x000e240000000800 */
[----:B------:R-:W1:Y:S01]  /*0010*/  S2R R0, SR_TID.X ;  /* 0x0000000000007919 */ /* 0x000e620000002100 */
[----:B------:R-:W2:Y:S01]  /*0020*/  LDC.64 R2, c[0x0][0x210] ;  /* 0x00008400ff027b82 */ /* 0x000ea20000000a00 */
[----:B------:R-:W-:Y:S01]  /*0030*/  CS2R R6, SRZ ;  /* 0x0000000000067805 */ /* 0x000fe2000001ff00 */
[----:B------:R-:W-:Y:S01]  /*0040*/  ULDC.64 UR4, c[0x0][0x208] ;  /* 0x0000820000047ab9 */ /* 0x000fe20000000a00 */
[----:B------:R-:W3:Y:S01]  /*0050*/  S2R R9, SR_CTAID.X ;  /* 0x0000000000097919 */ /* 0x000ee20000002500 */
[----:B------:R-:W-:Y:S02]  /*0060*/  MOV R8, RZ ;  /* 0x000000ff00087202 */ /* 0x000fe40000000f00 */
[----:B-1----:R-:W-:Y:S02]  /*0070*/  LOP3.LUT R0, R0, 0x7f, RZ, 0xc0, !PT ;  /* 0x0000007f00007812 */ /* 0x002fe400078ec0ff */
[----:B---3--:R-:W-:Y:S02]  /*0080*/  SHF.R.S32.HI R4, RZ, 0x18, R9 ;  /* 0x00000018ff047819 */ /* 0x008fe40000011409 */
[----:B------:R-:W-:-:S02]  /*0090*/  LEA R9, R9, R0, 0x7 ;  /* 0x0000000009097211 */ /* 0x000fc400078e38ff */
[----:B------:R-:W-:Y:S02]  /*00a0*/  SGXT R0, R4, 0x1 ;  /* 0x000000010400781a */ /* 0x000fe40000000200 */
[----:B------:R-:W-:Y:S02]  /*00b0*/  ISETP.GE.AND P2, PT, R9, 0x100, PT ;  /* 0x000001000900780c */ /* 0x000fe40003f46270 */
[----:B------:R-:W-:-:S04]  /*00c0*/  LEA.HI R0, R0, R9, RZ, 0x2 ;  /* 0x0000000900007211 */ /* 0x000fc800078f10ff */
[----:B------:R-:W-:Y:S01]  /*00d0*/  LOP3.LUT R5, R0, 0xfffffffc, RZ, 0xc0, !PT ;  /* 0xfffffffc00057812 */ /* 0x000fe200078ec0ff */
[----:B------:R-:W-:-:S04]  /*00e0*/  HFMA2.MMA R0, -RZ, RZ, 0, 0 ;  /* 0x00000000ff007435 */ /* 0x000fc800000001ff */
[----:B--2---:R-:W-:-:S05]  /*00f0*/  IMAD.WIDE R4, R5, 0x4, R2 ;  /* 0x0000000405047825 */ /* 0x004fca00078e0202 */
[----:B------:R-:W2:Y:S04]  /*0100*/  @!P2 LDG.E.EL R7, desc[UR4][R4.64+0x4] ;  /* 0x000004040407a981 */ /* 0x000ea8000c2e1900 */
[----:B------:R-:W2:Y:S04]  /*0110*/  @!P2 LDG.E.EL R0, desc[UR4][R4.64] ;  /* 0x000000040400a981 */ /* 0x000ea8000c2e1900 */
[----:B------:R-:W3:Y:S04]  /*0120*/  @!P2 LDG.E.EL R6, desc[UR4][R4.64+0x8] ;  /* 0x000008040406a981 */ /* 0x000ee8000c2e1900 */
[----:B------:R-:W4:Y:S01]  /*0130*/  @!P2 LDG.E.EL R8, desc[UR4][R4.64+0xc] ;  /* 0x00000c040408a981 */ /* 0x000f22000c2e1900 */
[----:B------:R-:W-:Y:S01]  /*0140*/  HFMA2.MMA R11, -RZ, RZ, 0, 0 ;  /* 0x00000000ff0b7435 */ /* 0x000fe200000001ff */
[----:B------:R-:W-:-:S09]  /*0150*/  IMAD.WIDE R2, R9, 0x4, R2 ;  /* 0x0000000409027825 */ /* 0x000fd200078e0202 */
[----:B------:R-:W5:Y:S01]  /*0160*/  @!P2 LDG.E R11, desc[UR4][R2.64] ;  /* 0x00000004020ba981 */ /* 0x000f62000c1e1900 */
[----:B--2---:R-:W-:-:S04]  /*0170*/  FADD R7, R7, R0 ;  /* 0x0000000007077221 */ /* 0x004fc80000000000 */
[----:B---3--:R-:W-:-:S04]  /*0180*/  FADD R7, R7, R6 ;  /* 0x0000000607077221 */ /* 0x008fc80000000000 */
[----:B----4-:R-:W-:Y:S02]  /*0190*/  FADD R8, R7, R8 ;  /* 0x0000000807087221 */ /* 0x010fe40000000000 */
[----:B------:R-:W1:Y:S03]  /*01a0*/  LDC.64 R6, c[0x0][0x218] ;  /* 0x00008600ff067b82 */ /* 0x000e660000000a00 */
[C---:B------:R-:W-:Y:S02]  /*01b0*/  FSETP.GT.AND P0, PT, |R8|.reuse, 8.50705917302346158658e+37, PT ;  /* 0x7e8000000800780b */ /* 0x040fe40003f04200 */
[----:B------:R-:W-:-:S11]  /*01c0*/  FSETP.GEU.AND P1, PT, |R8|, 1.175494350822287508e-38, PT ;  /* 0x008000000800780b */ /* 0x000fd60003f2e200 */
[----:B------:R-:W-:-:S04]  /*01d0*/  @P0 FMUL R8, R8, 0.25 ;  /* 0x3e80000008080820 */ /* 0x000fc80000400000 */
[----:B------:R-:W-:-:S06]  /*01e0*/  @!P1 FMUL R8, R8, 16777216 ;  /* 0x4b80000008089820 */ /* 0x000fcc0000400000 */
[----:B------:R-:W2:Y:S01]  /*01f0*/  MUFU.RCP R8, R8 ;  /* 0x0000000800087308 */ /* 0x000ea20000001000 */
[----:B-----5:R-:W-:-:S04]  /*0200*/  @P0 FMUL R11, R11, 0.25 ;  /* 0x3e8000000b0b0820 */ /* 0x020fc80000400000 */
[----:B------:R-:W-:Y:S01]  /*0210*/  @!P1 FMUL R11, R11, 16777216 ;  /* 0x4b8000000b0b9820 */ /* 0x000fe20000400000 */
[----:B-1----:R-:W-:-:S04]  /*0220*/  IMAD.WIDE R2, R9, 0x4, R6 ;  /* 0x0000000409027825 */ /* 0x002fc800078e0206 */
[----:B--2---:R-:W-:Y:S01]  /*0230*/  FMUL R11, R8, R11 ;  /* 0x0000000b080b7220 */ /* 0x004fe20000400000 */
[----:B------:R-:W-:Y:S06]  /*0240*/  @P2 EXIT ;  /* 0x000000000000294d */ /* 0x000fec0003800000 */
[----:B------:R-:W-:Y:S01]  /*0250*/  STG.E desc[UR4][R2.64], R11 ;  /* 0x0000000b02007986 */ /* 0x000fe2000c101904 */
[----:B------:R-:W-:Y:S05]  /*0260*/  EXIT ;  /* 0x000000000000794d */ /* 0x000fea0003800000 */
.L_x_0:
[----:B------:R-:W-:-:S00]  /*0270*/  BRA `(.L_x_0) ;  /* 0xfffffffc00fc7947 */ /* 0x000fc0000383ffff */
[----:B------:R-:W-:-:S00]  /*0280*/  NOP ;  /* 0x0000000000007918 */ /* 0x000fc00000000000 */
[----:B------:R-:W-:-:S00]  /*0290*/  NOP ;  /* 0x0000000000007918 */ /* 0x000fc00000000000 */
[----:B------:R-:W-:-:S00]  /*02a0*/  NOP ;  /* 0x0000000000007918 */ /* 0x000fc00000000000 */
[----:B------:R-:W-:-:S00]  /*02b0*/  NOP ;  /* 0x0000000000007918 */ /* 0x000fc00000000000 */
[----:B------:R-:W-:-:S00]  /*02c0*/  NOP ;  /* 0x0000000000007918 */ /* 0x000fc00000000000 */
[----:B------:R-:W-:-:S00]  /*02d0*/  NOP ;  /* 0x0000000000007918 */ /* 0x000fc00000000000 */
[----:B------:R-:W-:-:S00]  /*02e0*/  NOP ;  /* 0x0000000000007918 */ /* 0x000fc00000000000 */
[----:B------:R-:W-:-:S00]  /*02f0*/  NOP ;  /* 0x0000000000007918 */ /* 0x000fc00000000000 */
.L_x_1:


//--------------------- .nv.constant0.triton_poi_fused__softmax_8 --------------------------
	.section	.nv.constant0.triton_poi_fused__softmax_8,"a",@progbits
	.sectionflags	@""
	.align	4
.nv.constant0.triton_poi_fused__softmax_8:
	.zero		548
